	.headerflags	@"EF_CUDA_TEXMODE_UNIFIED EF_CUDA_64BIT_ADDRESS EF_CUDA_ACCELERATORS EF_CUDA_SM90 EF_CUDA_VIRTUAL_SM(EF_CUDA_SM90)"
	.elftype	@"ET_EXEC"


//--------------------- .nv.info                  --------------------------
	.section	.nv.info,"",@"SHT_CUDA_INFO"
	.align	4


	//----- nvinfo : EIATTR_REGCOUNT
	.align		4
        /*0000*/ 	.byte	0x04, 0x2f
        /*0002*/ 	.short	(.L_3 - .L_2)
	.align		4
.L_2:
        /*0004*/ 	.word	index@(triton_poi_fused_cat_13)
        /*0008*/ 	.word	0x0000001a


	//----- nvinfo : EIATTR_MIN_STACK_SIZE
	.align		4
.L_3:
        /*000c*/ 	.byte	0x04, 0x12
        /*000e*/ 	.short	(.L_5 - .L_4)
	.align		4
.L_4:
        /*0010*/ 	.word	index@(triton_poi_fused_cat_13)
        /*0014*/ 	.word	0x00000000


	//----- nvinfo : EIATTR_FRAME_SIZE
	.align		4
.L_5:
        /*0018*/ 	.byte	0x04, 0x11
        /*001a*/ 	.short	(.L_7 - .L_6)
	.align		4
.L_6:
        /*001c*/ 	.word	index@(triton_poi_fused_cat_13)
        /*0020*/ 	.word	0x00000000


	//----- nvinfo : EIATTR_MIN_STACK_SIZE
	.align		4
.L_7:
        /*0024*/ 	.byte	0x04, 0x12
        /*0026*/ 	.short	(.L_9 - .L_8)
	.align		4
.L_8:
        /*0028*/ 	.word	index@(triton_poi_fused_cat_13)
        /*002c*/ 	.word	0x00000000
.L_9:


//--------------------- .nv.info.triton_poi_fused_cat_13 --------------------------
	.section	.nv.info.triton_poi_fused_cat_13,"",@"SHT_CUDA_INFO"
	.sectionflags	@""
	.align	4


	//----- nvinfo : EIATTR_CUDA_API_VERSION
	.align		4
        /*0000*/ 	.byte	0x04, 0x37
        /*0002*/ 	.short	(.L_11 - .L_10)
.L_10:
        /*0004*/ 	.word	0x0000007c


	//----- nvinfo : EIATTR_KPARAM_INFO
	.align		4
.L_11:
        /*0008*/ 	.byte	0x04, 0x17
        /*000a*/ 	.short	(.L_13 - .L_12)
.L_12:
        /*000c*/ 	.word	0x00000000
        /*0010*/ 	.short	0x0007
        /*0012*/ 	.short	0x0038
        /*0014*/ 	.byte	0x00, 0xf0, 0x11, 0x00


	//----- nvinfo : EIATTR_KPARAM_INFO
	.align		4
.L_13:
        /*0018*/ 	.byte	0x04, 0x17
        /*001a*/ 	.short	(.L_15 - .L_14)
.L_14:
        /*001c*/ 	.word	0x00000000
        /*0020*/ 	.short	0x0006
        /*0022*/ 	.short	0x0030
        /*0024*/ 	.byte	0x00, 0xf4, 0x21, 0x00


	//----- nvinfo : EIATTR_KPARAM_INFO
	.align		4
.L_15:
        /*0028*/ 	.byte	0x04, 0x17
        /*002a*/ 	.short	(.L_17 - .L_16)
.L_16:
        /*002c*/ 	.word	0x00000000
        /*0030*/ 	.short	0x0005
        /*0032*/ 	.short	0x0028
        /*0034*/ 	.byte	0x00, 0xf4, 0x21, 0x00


	//----- nvinfo : EIATTR_KPARAM_INFO
	.align		4
.L_17:
        /*0038*/ 	.byte	0x04, 0x17
        /*003a*/ 	.short	(.L_19 - .L_18)
.L_18:
        /*003c*/ 	.word	0x00000000
        /*0040*/ 	.short	0x0004
        /*0042*/ 	.short	0x0020
        /*0044*/ 	.byte	0x00, 0xf4, 0x21, 0x00


	//----- nvinfo : EIATTR_KPARAM_INFO
	.align		4
.L_19:
        /*0048*/ 	.byte	0x04, 0x17
        /*004a*/ 	.short	(.L_21 - .L_20)
.L_20:
        /*004c*/ 	.word	0x00000000
        /*0050*/ 	.short	0x0003
        /*0052*/ 	.short	0x0018
        /*0054*/ 	.byte	0x00, 0xf4, 0x21, 0x00


	//----- nvinfo : EIATTR_KPARAM_INFO
	.align		4
.L_21:
        /*0058*/ 	.byte	0x04, 0x17
        /*005a*/ 	.short	(.L_23 - .L_22)
.L_22:
        /*005c*/ 	.word	0x00000000
        /*0060*/ 	.short	0x0002
        /*0062*/ 	.short	0x0010
        /*0064*/ 	.byte	0x00, 0xf4, 0x21, 0x00


	//----- nvinfo : EIATTR_KPARAM_INFO
	.align		4
.L_23:
        /*0068*/ 	.byte	0x04, 0x17
        /*006a*/ 	.short	(.L_25 - .L_24)
.L_24:
        /*006c*/ 	.word	0x00000000
        /*0070*/ 	.short	0x0001
        /*0072*/ 	.short	0x0008
        /*0074*/ 	.byte	0x00, 0xf4, 0x21, 0x00


	//----- nvinfo : EIATTR_KPARAM_INFO
	.align		4
.L_25:
        /*0078*/ 	.byte	0x04, 0x17
        /*007a*/ 	.short	(.L_27 - .L_26)
.L_26:
        /*007c*/ 	.word	0x00000000
        /*0080*/ 	.short	0x0000
        /*0082*/ 	.short	0x0000
        /*0084*/ 	.byte	0x00, 0xf4, 0x21, 0x00


	//----- nvinfo : EIATTR_SPARSE_MMA_MASK
	.align		4
.L_27:
        /*0088*/ 	.byte	0x03, 0x50
        /*008a*/ 	.short	0x0000


	//----- nvinfo : EIATTR_MAXREG_COUNT
	.align		4
        /*008c*/ 	.byte	0x03, 0x1b
        /*008e*/ 	.short	0x00ff


	//----- nvinfo : EIATTR_EXIT_INSTR_OFFSETS
	.align		4
        /*0090*/ 	.byte	0x04, 0x1c
        /*0092*/ 	.short	(.L_29 - .L_28)


	//   ....[0]....
.L_28:
        /*0094*/ 	.word	0x000006b0


	//   ....[1]....
        /*0098*/ 	.word	0x000006d0


	//----- nvinfo : EIATTR_REQNTID
	.align		4
.L_29:
        /*009c*/ 	.byte	0x04, 0x10
        /*009e*/ 	.short	(.L_31 - .L_30)
.L_30:
        /*00a0*/ 	.word	0x00000080
        /*00a4*/ 	.word	0x00000001
        /*00a8*/ 	.word	0x00000001


	//----- nvinfo : EIATTR_CBANK_PARAM_SIZE
	.align		4
.L_31:
        /*00ac*/ 	.byte	0x03, 0x19
        /*00ae*/ 	.short	0x003c


	//----- nvinfo : EIATTR_PARAM_CBANK
	.align		4
        /*00b0*/ 	.byte	0x04, 0x0a
        /*00b2*/ 	.short	(.L_33 - .L_32)
	.align		4
.L_32:
        /*00b4*/ 	.word	index@(.nv.constant0.triton_poi_fused_cat_13)
        /*00b8*/ 	.short	0x0210
        /*00ba*/ 	.short	0x003c


	//----- nvinfo : EIATTR_SW_WAR
	.align		4
.L_33:
        /*00bc*/ 	.byte	0x04, 0x36
        /*00be*/ 	.short	(.L_35 - .L_34)
.L_34:
        /*00c0*/ 	.word	0x00000008
.L_35:


//--------------------- .nv.callgraph             --------------------------
	.section	.nv.callgraph,"",@"SHT_CUDA_CALLGRAPH"
	.align	4
	.sectionentsize	8
	.align		4
        /*0000*/ 	.word	0x00000000
	.align		4
        /*0004*/ 	.word	0xffffffff
	.align		4
        /*0008*/ 	.word	0x00000000
	.align		4
        /*000c*/ 	.word	0xfffffffe
	.align		4
        /*0010*/ 	.word	0x00000000
	.align		4
        /*0014*/ 	.word	0xfffffffd
	.align		4
        /*0018*/ 	.word	0x00000000
	.align		4
        /*001c*/ 	.word	0xfffffffc


//--------------------- .nv.constant4             --------------------------
	.section	.nv.constant4,"a",@progbits
	.align	8
	.align		8
.nv.constant4:
        /*0000*/ 	.dword	_$_str
	.align		8
        /*0008*/ 	.dword	_$_str_$_2


//--------------------- .text.triton_poi_fused_cat_13 --------------------------
	.section	.text.triton_poi_fused_cat_13,"ax",@progbits
	.align	128
        .global         triton_poi_fused_cat_13
        .type           triton_poi_fused_cat_13,@function
        .size           triton_poi_fused_cat_13,(.L_x_1 - triton_poi_fused_cat_13)
        .other          triton_poi_fused_cat_13,@"STO_CUDA_ENTRY STV_DEFAULT"
triton_poi_fused_cat_13:
.text.triton_poi_fused_cat_13:
[----:B------:R-:W0:Y:S01]  /*0000*/  LDC R1, c[0x0][0x28] ;  /* 0x00000a00ff017b82 */ /* 0x000e220000000800 */
[----:B------:R-:W1:Y:S07]  /*0010*/  S2R R0, SR_TID.X ;  /* 0x0000000000007919 */ /* 0x000e6e0000002100 */
[----:B------:R-:W2:Y:S01]  /*0020*/  LDC.64 R16, c[0x0][0x220] ;  /* 0x00008800ff107b82 */ /* 0x000ea20000000a00 */
[----:B------:R-:W-:Y:S01]  /*0030*/  IMAD.MOV.U32 R10, RZ, RZ, RZ ;  /* 0x000000ffff0a7224 */ /* 0x000fe200078e00ff */
[----:B------:R-:W-:Y:S01]  /*0040*/  ULDC.64 UR4, c[0x0][0x208] ;  /* 0x0000820000047ab9 */ /* 0x000fe20000000a00 */
[----:B------:R-:W3:Y:S01]  /*0050*/  S2R R3, SR_CTAID.X ;  /* 0x0000000000037919 */ /* 0x000ee20000002500 */
[----:B------:R-:W-:Y:S01]  /*0060*/  IMAD.MOV.U32 R8, RZ, RZ, RZ ;  /* 0x000000ffff087224 */ /* 0x000fe200078e00ff */
[----:B------:R-:W-:-:S03]  /*0070*/  ULDC.64 UR6, c[0x0][0x238] ;  /* 0x00008e0000067ab9 */ /* 0x000fc60000000a00 */
[----:B------:R-:W4:Y:S08]  /*0080*/  LDC.64 R4, c[0x0][0x210] ;  /* 0x00008400ff047b82 */ /* 0x000f300000000a00 */
[----:B------:R-:W5:Y:S08]  /*0090*/  LDC.64 R14, c[0x0][0x218] ;  /* 0x00008600ff0e7b82 */ /* 0x000f700000000a00 */
[----:B------:R-:W4:Y:S01]  /*00a0*/  LDC.64 R6, c[0x0][0x228] ;  /* 0x00008a00ff067b82 */ /* 0x000f220000000a00 */
[----:B-1----:R-:W-:-:S05]  /*00b0*/  IMAD.SHL.U32 R0, R0, 0x2, RZ ;  /* 0x0000000200007824 */ /* 0x002fca00078e00ff */
[----:B------:R-:W-:-:S05]  /*00c0*/  LOP3.LUT R0, R0, 0xfe, RZ, 0xc0, !PT ;  /* 0x000000fe00007812 */ /* 0x000fca00078ec0ff */
[----:B---3--:R-:W-:-:S05]  /*00d0*/  IMAD R0, R3, 0x100, R0 ;  /* 0x0000010003007824 */ /* 0x008fca00078e0200 */
[----:B------:R-:W-:-:S04]  /*00e0*/  SHF.R.S32.HI R3, RZ, 0x1f, R0 ;  /* 0x0000001fff037819 */ /* 0x000fc80000011400 */
[----:B------:R-:W-:-:S04]  /*00f0*/  LEA.HI R12, R3, R0, RZ, 0x2 ;  /* 0x00000000030c7211 */ /* 0x000fc800078f10ff */
[--C-:B------:R-:W-:Y:S02]  /*0100*/  SHF.R.S32.HI R9, RZ, 0x2, R12.reuse ;  /* 0x00000002ff097819 */ /* 0x100fe4000001140c */
[----:B------:R-:W-:-:S04]  /*0110*/  SHF.R.S32.HI R2, RZ, 0x1f, R12 ;  /* 0x0000001fff027819 */ /* 0x000fc8000001140c */
[----:B------:R-:W-:-:S04]  /*0120*/  LEA.HI R2, R2, R9, RZ, 0x6 ;  /* 0x0000000902027211 */ /* 0x000fc800078f30ff */
[----:B------:R-:W-:-:S05]  /*0130*/  LOP3.LUT R2, R2, 0xffffffc0, RZ, 0xc0, !PT ;  /* 0xffffffc002027812 */ /* 0x000fca00078ec0ff */
[----:B------:R-:W-:-:S04]  /*0140*/  IMAD.IADD R9, R9, 0x1, -R2 ;  /* 0x0000000109097824 */ /* 0x000fc800078e0a02 */
[C---:B--2---:R-:W-:Y:S01]  /*0150*/  IMAD.WIDE R16, R9.reuse, 0x4, R16 ;  /* 0x0000000409107825 */ /* 0x044fe200078e0210 */
[----:B------:R-:W-:-:S04]  /*0160*/  ISETP.GE.AND P2, PT, R9, 0x20, PT ;  /* 0x000000200900780c */ /* 0x000fc80003f46270 */
[----:B------:R-:W-:-:S13]  /*0170*/  ISETP.LT.AND P3, PT, R0, 0x400, !P2 ;  /* 0x000004000000780c */ /* 0x000fda0005761270 */
[----:B------:R-:W2:Y:S04]  /*0180*/  @P3 LDG.E.EL R10, desc[UR4][R16.64] ;  /* 0x00000004100a3981 */ /* 0x000ea8000c2e1900 */
[----:B------:R1:W3:Y:S01]  /*0190*/  @P3 LDG.E.EL R8, desc[UR4][R16.64] ;  /* 0x0000000410083981 */ /* 0x0002e2000c2e1900 */
[----:B------:R-:W-:Y:S01]  /*01a0*/  LEA.HI R3, R3, R0, RZ, 0x8 ;  /* 0x0000000003037211 */ /* 0x000fe200078f40ff */
[----:B-----5:R-:W-:Y:S01]  /*01b0*/  IMAD.WIDE R22, R9, 0x4, R14 ;  /* 0x0000000409167825 */ /* 0x020fe200078e020e */
[----:B------:R-:W-:Y:S02]  /*01c0*/  CS2R R14, SRZ ;  /* 0x00000000000e7805 */ /* 0x000fe4000001ff00 */
[----:B------:R-:W-:Y:S02]  /*01d0*/  SHF.R.S32.HI R11, RZ, 0x8, R3 ;  /* 0x00000008ff0b7819 */ /* 0x000fe40000011403 */
[----:B------:R-:W-:-:S02]  /*01e0*/  LOP3.LUT R13, R3, 0xffffff00, RZ, 0xc0, !PT ;  /* 0xffffff00030d7812 */ /* 0x000fc400078ec0ff */
[----:B------:R-:W5:Y:S01]  /*01f0*/  LDC.64 R2, c[0x0][0x230] ;  /* 0x00008c00ff027b82 */ /* 0x000f620000000a00 */
[----:B------:R-:W-:Y:S01]  /*0200*/  IMAD.SHL.U32 R11, R11, 0x80, RZ ;  /* 0x000000800b0b7824 */ /* 0x000fe200078e00ff */
[----:B------:R-:W-:Y:S01]  /*0210*/  LOP3.LUT R19, R12, 0xfffffffc, RZ, 0xc0, !PT ;  /* 0xfffffffc0c137812 */ /* 0x000fe200078ec0ff */
[----:B------:R-:W3:Y:S03]  /*0220*/  @P3 LDG.E.EL R14, desc[UR4][R22.64] ;  /* 0x00000004160e3981 */ /* 0x000ee6000c2e1900 */
[----:B------:R-:W-:-:S05]  /*0230*/  IADD3 R13, R11, R0, -R13 ;  /* 0x000000000b0d7210 */ /* 0x000fca0007ffe80d */
[----:B----4-:R-:W-:Y:S01]  /*0240*/  IMAD.WIDE R20, R13, 0x4, R4 ;  /* 0x000000040d147825 */ /* 0x010fe200078e0204 */
[----:B------:R-:W-:-:S03]  /*0250*/  CS2R R4, SRZ ;  /* 0x0000000000047805 */ /* 0x000fc6000001ff00 */
[----:B------:R-:W-:-:S03]  /*0260*/  IMAD.MOV.U32 R13, RZ, RZ, RZ ;  /* 0x000000ffff0d7224 */ /* 0x000fc600078e00ff */
[----:B------:R4:W3:Y:S04]  /*0270*/  @P3 LDG.E.64 R4, desc[UR4][R20.64] ;  /* 0x0000000414043981 */ /* 0x0008e8000c1e1b00 */
[----:B------:R-:W3:Y:S01]  /*0280*/  @P3 LDG.E.EL R13, desc[UR4][R22.64] ;  /* 0x00000004160d3981 */ /* 0x000ee2000c2e1900 */
[----:B-1----:R-:W-:Y:S01]  /*0290*/  CS2R R16, SRZ ;  /* 0x0000000000107805 */ /* 0x002fe2000001ff00 */
[----:B------:R-:W-:Y:S02]  /*02a0*/  IMAD.MOV.U32 R18, RZ, RZ, RZ ;  /* 0x000000ffff127224 */ /* 0x000fe400078e00ff */
[C---:B------:R-:W-:Y:S02]  /*02b0*/  IMAD.IADD R12, R0.reuse, 0x1, -R19 ;  /* 0x00000001000c7824 */ /* 0x040fe400078e0a13 */
[----:B0-----:R-:W-:Y:S01]  /*02c0*/  IMAD.WIDE R6, R9, 0x4, R6 ;  /* 0x0000000409067825 */ /* 0x001fe200078e0206 */
[----:B------:R-:W-:-:S03]  /*02d0*/  ISETP.GE.AND P0, PT, R0, 0x400, PT ;  /* 0x000004000000780c */ /* 0x000fc60003f06270 */
[C---:B-----5:R-:W-:Y:S01]  /*02e0*/  IMAD.WIDE R2, R9.reuse, 0x4, R2 ;  /* 0x0000000409027825 */ /* 0x060fe200078e0202 */
[--C-:B----4-:R-:W-:Y:S01]  /*02f0*/  SHF.R.S32.HI R20, RZ, 0x1f, R11.reuse ;  /* 0x0000001fff147819 */ /* 0x110fe2000001140b */
[----:B------:R-:W4:Y:S02]  /*0300*/  @P3 LDG.E.EL R15, desc[UR4][R6.64] ;  /* 0x00000004060f3981 */ /* 0x000f24000c2e1900 */
[C---:B------:R-:W-:Y:S02]  /*0310*/  IMAD.SHL.U32 R19, R9.reuse, 0x4, RZ ;  /* 0x0000000409137824 */ /* 0x040fe400078e00ff */
[----:B------:R0:W5:Y:S01]  /*0320*/  @P3 LDG.E.EL R16, desc[UR4][R6.64] ;  /* 0x0000000406103981 */ /* 0x000162000c2e1900 */
[----:B------:R-:W-:Y:S02]  /*0330*/  ISETP.GT.AND P1, PT, R9, 0x1f, !P0 ;  /* 0x0000001f0900780c */ /* 0x000fe40004724270 */
[----:B------:R-:W-:Y:S01]  /*0340*/  IADD3 R11, P4, P5, R19, R12, R11 ;  /* 0x0000000c130b7210 */ /* 0x000fe20007d9e00b */
[----:B------:R-:W4:Y:S01]  /*0350*/  @P3 LDG.E.EL R17, desc[UR4][R2.64] ;  /* 0x0000000402113981 */ /* 0x000f22000c2e1900 */
[----:B------:R-:W-:-:S02]  /*0360*/  SHF.R.S32.HI R12, RZ, 0x1f, R12 ;  /* 0x0000001fff0c7819 */ /* 0x000fc4000001140c */
[----:B------:R-:W-:Y:S01]  /*0370*/  SHF.R.S32.HI R19, RZ, 0x1f, R19 ;  /* 0x0000001fff137819 */ /* 0x000fe20000011413 */
[----:B------:R2:W5:Y:S03]  /*0380*/  @P3 LDG.E.EL R18, desc[UR4][R2.64] ;  /* 0x0000000402123981 */ /* 0x000566000c2e1900 */
[----:B------:R-:W-:Y:S02]  /*0390*/  IADD3.X R12, R19, R12, R20, P4, P5 ;  /* 0x0000000c130c7210 */ /* 0x000fe400027ea414 */
[C---:B0-----:R-:W-:Y:S02]  /*03a0*/  LEA R6, P4, R11.reuse, UR6, 0x2 ;  /* 0x000000060b067c11 */ /* 0x041fe4000f8810ff */
[----:B------:R-:W-:Y:S02]  /*03b0*/  CS2R R20, SRZ ;  /* 0x0000000000147805 */ /* 0x000fe4000001ff00 */
[----:B------:R-:W-:-:S05]  /*03c0*/  LEA.HI.X R7, R11, UR7, R12, 0x2, P4 ;  /* 0x000000070b077c11 */ /* 0x000fca000a0f140c */
[----:B------:R0:W5:Y:S01]  /*03d0*/  @P1 LDG.E.64 R20, desc[UR4][R6.64+-0x200] ;  /* 0xfffe000406141981 */ /* 0x000162000c1e1b00 */
[----:B------:R-:W-:Y:S01]  /*03e0*/  IMAD.MOV.U32 R11, RZ, RZ, 0x3e800000 ;  /* 0x3e800000ff0b7424 */ /* 0x000fe200078e00ff */
[----:B--2---:R-:W-:-:S05]  /*03f0*/  SEL R2, R10, RZ, P3 ;  /* 0x000000ff0a027207 */ /* 0x004fca0001800000 */
[----:B------:R-:W-:Y:S01]  /*0400*/  FADD R2, R2, 9.9999997473787516356e-06 ;  /* 0x3727c5ac02027421 */ /* 0x000fe20000000000 */
[----:B---3--:R-:W-:-:S03]  /*0410*/  SEL R8, R8, RZ, P3 ;  /* 0x000000ff08087207 */ /* 0x008fc60001800000 */
[----:B------:R-:W1:Y:S02]  /*0420*/  MUFU.SQRT R3, R2 ;  /* 0x0000000200037308 */ /* 0x000e640000002000 */
[----:B------:R-:W-:-:S06]  /*0430*/  FADD R8, R8, 9.9999997473787516356e-06 ;  /* 0x3727c5ac08087421 */ /* 0x000fcc0000000000 */
[----:B------:R-:W2:Y:S01]  /*0440*/  MUFU.SQRT R9, R8 ;  /* 0x0000000800097308 */ /* 0x000ea20000002000 */
[C---:B-1----:R-:W-:Y:S02]  /*0450*/  FSETP.GT.AND P6, PT, R3.reuse, 8.50705917302346158658e+37, PT ;  /* 0x7e8000000300780b */ /* 0x042fe40003fc4000 */
[----:B------:R-:W-:Y:S02]  /*0460*/  FSETP.GEU.AND P5, PT, R3, 1.175494350822287508e-38, PT ;  /* 0x008000000300780b */ /* 0x000fe40003fae000 */
[----:B------:R-:W-:Y:S02]  /*0470*/  FSEL R10, R11, 1, P6 ;  /* 0x3f8000000b0a7808 */ /* 0x000fe40003000000 */
[----:B--2---:R-:W-:-:S07]  /*0480*/  FSETP.GT.AND P4, PT, R9, 8.50705917302346158658e+37, PT ;  /* 0x7e8000000900780b */ /* 0x004fce0003f84000 */
[----:B------:R-:W-:Y:S01]  /*0490*/  @P6 FMUL R3, R3, 0.25 ;  /* 0x3e80000003036820 */ /* 0x000fe20000400000 */
[----:B------:R-:W-:-:S03]  /*04a0*/  FSETP.GEU.AND P6, PT, R9, 1.175494350822287508e-38, PT ;  /* 0x008000000900780b */ /* 0x000fc60003fce000 */
[----:B------:R-:W-:Y:S02]  /*04b0*/  @!P5 FMUL R3, R3, 16777216 ;  /* 0x4b8000000303d820 */ /* 0x000fe40000400000 */
[----:B------:R-:W-:-:S04]  /*04c0*/  @P4 FMUL R9, R9, 0.25 ;  /* 0x3e80000009094820 */ /* 0x000fc80000400000 */
[----:B------:R-:W1:Y:S04]  /*04d0*/  MUFU.RCP R3, R3 ;  /* 0x0000000300037308 */ /* 0x000e680000001000 */
[----:B------:R-:W-:Y:S01]  /*04e0*/  @!P6 FMUL R9, R9, 16777216 ;  /* 0x4b8000000909e820 */ /* 0x000fe20000400000 */
[----:B------:R-:W-:Y:S02]  /*04f0*/  SEL R4, R4, RZ, P3 ;  /* 0x000000ff04047207 */ /* 0x000fe40001800000 */
[----:B------:R-:W-:-:S03]  /*0500*/  SEL R13, R13, RZ, P3 ;  /* 0x000000ff0d0d7207 */ /* 0x000fc60001800000 */
[----:B------:R-:W2:Y:S01]  /*0510*/  MUFU.RCP R9, R9 ;  /* 0x0000000900097308 */ /* 0x000ea20000001000 */
[----:B------:R-:W-:Y:S01]  /*0520*/  @!P5 FMUL R10, R10, 16777216 ;  /* 0x4b8000000a0ad820 */ /* 0x000fe20000400000 */
[----:B0-----:R-:W-:Y:S01]  /*0530*/  FADD R6, R4, -R13 ;  /* 0x8000000d04067221 */ /* 0x001fe20000000000 */
[----:B------:R-:W-:Y:S02]  /*0540*/  FSEL R8, R11, 1, P4 ;  /* 0x3f8000000b087808 */ /* 0x000fe40002000000 */
[----:B------:R-:W-:Y:S01]  /*0550*/  SEL R4, R5, RZ, P3 ;  /* 0x000000ff05047207 */ /* 0x000fe20001800000 */
[----:B-1----:R-:W-:Y:S01]  /*0560*/  FMUL R5, R3, R10 ;  /* 0x0000000a03057220 */ /* 0x002fe20000400000 */
[----:B------:R-:W-:Y:S01]  /*0570*/  SEL R7, R14, RZ, P3 ;  /* 0x000000ff0e077207 */ /* 0x000fe20001800000 */
[----:B------:R-:W0:Y:S01]  /*0580*/  LDC.64 R2, c[0x0][0x240] ;  /* 0x00009000ff027b82 */ /* 0x000e220000000a00 */
[----:B------:R-:W-:Y:S01]  /*0590*/  @!P6 FMUL R8, R8, 16777216 ;  /* 0x4b8000000808e820 */ /* 0x000fe20000400000 */
[----:B------:R-:W-:-:S02]  /*05a0*/  FMUL R5, R6, R5 ;  /* 0x0000000506057220 */ /* 0x000fc40000400000 */
[----:B------:R-:W-:Y:S01]  /*05b0*/  FADD R4, R4, -R7 ;  /* 0x8000000704047221 */ /* 0x000fe20000000000 */
[----:B--2---:R-:W-:Y:S01]  /*05c0*/  FMUL R9, R9, R8 ;  /* 0x0000000809097220 */ /* 0x004fe20000400000 */
[----:B----4-:R-:W-:Y:S02]  /*05d0*/  SEL R6, R15, RZ, P3 ;  /* 0x000000ff0f067207 */ /* 0x010fe40001800000 */
[----:B-----5:R-:W-:Y:S01]  /*05e0*/  SEL R16, R16, RZ, P3 ;  /* 0x000000ff10107207 */ /* 0x020fe20001800000 */
[----:B------:R-:W-:Y:S01]  /*05f0*/  FMUL R9, R4, R9 ;  /* 0x0000000904097220 */ /* 0x000fe20000400000 */
[----:B------:R-:W-:Y:S02]  /*0600*/  SEL R8, R17, RZ, P3 ;  /* 0x000000ff11087207 */ /* 0x000fe40001800000 */
[----:B------:R-:W-:-:S03]  /*0610*/  SEL R18, R18, RZ, P3 ;  /* 0x000000ff12127207 */ /* 0x000fc60001800000 */
[----:B------:R-:W-:Y:S02]  /*0620*/  FFMA R4, R5, R6, R8 ;  /* 0x0000000605047223 */ /* 0x000fe40000000008 */
[----:B------:R-:W-:-:S03]  /*0630*/  FFMA R18, R9, R16, R18 ;  /* 0x0000001009127223 */ /* 0x000fc60000000012 */
[----:B------:R-:W-:Y:S02]  /*0640*/  FSETP.GEU.AND P3, PT, R4, RZ, PT ;  /* 0x000000ff0400720b */ /* 0x000fe40003f6e000 */
[----:B------:R-:W-:Y:S01]  /*0650*/  FSETP.GEU.AND P4, PT, R18, RZ, PT ;  /* 0x000000ff1200720b */ /* 0x000fe20003f8e000 */
[----:B0-----:R-:W-:Y:S01]  /*0660*/  IMAD.WIDE R2, R0, 0x4, R2 ;  /* 0x0000000400027825 */ /* 0x001fe200078e0202 */
[----:B------:R-:W-:Y:S02]  /*0670*/  FSEL R4, R4, RZ, P3 ;  /* 0x000000ff04047208 */ /* 0x000fe40001800000 */
[----:B------:R-:W-:Y:S02]  /*0680*/  FSEL R5, R18, RZ, P4 ;  /* 0x000000ff12057208 */ /* 0x000fe40002000000 */
[----:B------:R-:W-:Y:S02]  /*0690*/  @P2 SEL R4, R20, RZ, P1 ;  /* 0x000000ff14042207 */ /* 0x000fe40000800000 */
[----:B------:R-:W-:Y:S01]  /*06a0*/  @P2 SEL R5, R21, RZ, P1 ;  /* 0x000000ff15052207 */ /* 0x000fe20000800000 */
[----:B------:R-:W-:Y:S06]  /*06b0*/  @P0 EXIT ;  /* 0x000000000000094d */ /* 0x000fec0003800000 */
[----:B------:R-:W-:Y:S01]  /*06c0*/  STG.E.64 desc[UR4][R2.64], R4 ;  /* 0x0000000402007986 */ /* 0x000fe2000c101b04 */
[----:B------:R-:W-:Y:S05]  /*06d0*/  EXIT ;  /* 0x000000000000794d */ /* 0x000fea0003800000 */
.L_x_0:
[----:B------:R-:W-:-:S00]  /*06e0*/  BRA `(.L_x_0) ;  /* 0xfffffffc00fc7947 */ /* 0x000fc0000383ffff */
[----:B------:R-:W-:-:S00]  /*06f0*/  NOP ;  /* 0x0000000000007918 */ /* 0x000fc00000000000 */
        /* <DEDUP_REMOVED lines=8> */
.L_x_1:


//--------------------- .nv.global.init           --------------------------
	.section	.nv.global.init,"aw",@progbits
.nv.global.init:
	.type		_$_str,@object
	.size		_$_str,(_$_str_$_2 - _$_str)
_$_str:
        /*0000*/ 	.byte	0x5f, 0x5f, 0x43, 0x55, 0x44, 0x41, 0x5f, 0x46, 0x54, 0x5a, 0x00
	.type		_$_str_$_2,@object
	.size		_$_str_$_2,(.L_1 - _$_str_$_2)
_$_str_$_2:
        /*000b*/ 	.byte	0x5f, 0x5f, 0x43, 0x55, 0x44, 0x41, 0x5f, 0x50, 0x52, 0x45, 0x43, 0x5f, 0x53, 0x51, 0x52, 0x54
        /*001b*/ 	.byte	0x00
.L_1:


//--------------------- .nv.constant0.triton_poi_fused_cat_13 --------------------------
	.section	.nv.constant0.triton_poi_fused_cat_13,"a",@progbits
	.sectionflags	@""
	.align	4
.nv.constant0.triton_poi_fused_cat_13:
	.zero		588
